//
// Generated by NVIDIA NVVM Compiler
//
// Compiler Build ID: CL-36424714
// Cuda compilation tools, release 13.0, V13.0.88
// Based on NVVM 20.0.0
//

.version 9.0
.target sm_100
.address_size 64

	// .globl	_Z3addPiS_S_

.visible .entry _Z3addPiS_S_(
	.param .u64 .ptr .align 1 _Z3addPiS_S__param_0,
	.param .u64 .ptr .align 1 _Z3addPiS_S__param_1,
	.param .u64 .ptr .align 1 _Z3addPiS_S__param_2
)
{
	.reg .pred 	%p<2>;
	.reg .b32 	%r<5>;
	.reg .b64 	%rd<11>;

	ld.param.u64 	%rd1, [_Z3addPiS_S__param_0];
	ld.param.u64 	%rd2, [_Z3addPiS_S__param_1];
	ld.param.u64 	%rd3, [_Z3addPiS_S__param_2];
	mov.u32 	%r1, %ctaid.x;
	setp.gt.u32 	%p1, %r1, 59;
	@%p1 bra 	$L__BB0_2;
	cvta.to.global.u64 	%rd4, %rd1;
	cvta.to.global.u64 	%rd5, %rd2;
	cvta.to.global.u64 	%rd6, %rd3;
	mul.wide.u32 	%rd7, %r1, 4;
	add.s64 	%rd8, %rd4, %rd7;
	ld.global.u32 	%r2, [%rd8];
	add.s64 	%rd9, %rd5, %rd7;
	ld.global.u32 	%r3, [%rd9];
	add.s32 	%r4, %r3, %r2;
	add.s64 	%rd10, %rd6, %rd7;
	st.global.u32 	[%rd10], %r4;
$L__BB0_2:
	ret;

}


// ===== COMPILED SASS (sm_100) =====

	.target	sm_100

	.elftype	@"ET_EXEC"


//--------------------- .note.nv.tkinfo           --------------------------
	.section	.note.nv.tkinfo,"",@"SHT_NOTE"
	.sectionflags	@"SHF_NOTE_NV_TKINFO"
	.tkinfo
        /*0018*/ 	.word	0x00000002
        /*0030*/ 	.string	""
        /*0030*/ 	.string	"ptxas"
        /*0030*/ 	.string	"Cuda compilation tools, release 13.0, V13.0.88"
        /*0030*/ 	.string	"Build cuda_13.0.r13.0/compiler.36424714_0"
        /*0030*/ 	.string	"-arch sm_100 -m 64 "



//--------------------- .note.nv.cuinfo           --------------------------
	.section	.note.nv.cuinfo,"",@"SHT_NOTE"
	.sectionflags	@"SHF_NOTE_NV_CUINFO"
        /*0018*/ 	.short	0x0002
        /*001a*/ 	.short	0x0064
        /*001c*/ 	.short	0x0082
	.zero		2


//--------------------- .nv.info                  --------------------------
	.section	.nv.info,"",@"SHT_CUDA_INFO"
	.align	4


	//----- nvinfo : EIATTR_REGCOUNT
	.align		4
        /*0000*/ 	.byte	0x04, 0x2f
        /*0002*/ 	.short	(.L_1 - .L_0)
	.align		4
.L_0:
        /*0004*/ 	.word	index@(_Z3addPiS_S_)
        /*0008*/ 	.word	0x0000000c


	//----- nvinfo : EIATTR_FRAME_SIZE
	.align		4
.L_1:
        /*000c*/ 	.byte	0x04, 0x11
        /*000e*/ 	.short	(.L_3 - .L_2)
	.align		4
.L_2:
        /*0010*/ 	.word	index@(_Z3addPiS_S_)
        /*0014*/ 	.word	0x00000000


	//----- nvinfo : EIATTR_MIN_STACK_SIZE
	.align		4
.L_3:
        /*0018*/ 	.byte	0x04, 0x12
        /*001a*/ 	.short	(.L_5 - .L_4)
	.align		4
.L_4:
        /*001c*/ 	.word	index@(_Z3addPiS_S_)
        /*0020*/ 	.word	0x00000000
.L_5:


//--------------------- .nv.compat                --------------------------
	.section	.nv.compat,"",@"SHT_CUDA_COMPAT_INFO"
	.align	4
        /*0000*/ 	.byte	0x02, 0x09, 0x00, 0x00, 0x02, 0x02, 0x01, 0x00, 0x02, 0x05, 0x05, 0x00, 0x03, 0x07, 0x01, 0x01
        /*0010*/ 	.byte	0x02, 0x03, 0x00, 0x00, 0x02, 0x06, 0x01, 0x00, 0x04, 0x0b, 0x08, 0x00, 0x09, 0x00, 0x00, 0x00
        /*0020*/ 	.byte	0x00, 0x00, 0x00, 0x00


//--------------------- .nv.info._Z3addPiS_S_     --------------------------
	.section	.nv.info._Z3addPiS_S_,"",@"SHT_CUDA_INFO"
	.sectionflags	@""
	.align	4


	//----- nvinfo : EIATTR_CUDA_API_VERSION
	.align		4
        /*0000*/ 	.byte	0x04, 0x37
        /*0002*/ 	.short	(.L_7 - .L_6)
.L_6:
        /*0004*/ 	.word	0x00000082


	//----- nvinfo : EIATTR_KPARAM_INFO
	.align		4
.L_7:
        /*0008*/ 	.byte	0x04, 0x17
        /*000a*/ 	.short	(.L_9 - .L_8)
.L_8:
        /*000c*/ 	.word	0x00000000
        /*0010*/ 	.short	0x0002
        /*0012*/ 	.short	0x0010
        /*0014*/ 	.byte	0x00, 0xf5, 0x21, 0x00


	//----- nvinfo : EIATTR_KPARAM_INFO
	.align		4
.L_9:
        /*0018*/ 	.byte	0x04, 0x17
        /*001a*/ 	.short	(.L_11 - .L_10)
.L_10:
        /*001c*/ 	.word	0x00000000
        /*0020*/ 	.short	0x0001
        /*0022*/ 	.short	0x0008
        /*0024*/ 	.byte	0x00, 0xf5, 0x21, 0x00


	//----- nvinfo : EIATTR_KPARAM_INFO
	.align		4
.L_11:
        /*0028*/ 	.byte	0x04, 0x17
        /*002a*/ 	.short	(.L_13 - .L_12)
.L_12:
        /*002c*/ 	.word	0x00000000
        /*0030*/ 	.short	0x0000
        /*0032*/ 	.short	0x0000
        /*0034*/ 	.byte	0x00, 0xf5, 0x21, 0x00


	//----- nvinfo : EIATTR_SPARSE_MMA_MASK
	.align		4
.L_13:
        /*0038*/ 	.byte	0x03, 0x50
        /*003a*/ 	.short	0x0000


	//----- nvinfo : EIATTR_MAXREG_COUNT
	.align		4
        /*003c*/ 	.byte	0x03, 0x1b
        /*003e*/ 	.short	0x00ff


	//----- nvinfo : EIATTR_MERCURY_ISA_VERSION
	.align		4
        /*0040*/ 	.byte	0x03, 0x5f
        /*0042*/ 	.short	0x0101


	//----- nvinfo : EIATTR_VRC_CTA_INIT_COUNT
	.align		4
        /*0044*/ 	.byte	0x02, 0x4a
	.zero		1
	.zero		1


	//----- nvinfo : EIATTR_EXIT_INSTR_OFFSETS
	.align		4
        /*0048*/ 	.byte	0x04, 0x1c
        /*004a*/ 	.short	(.L_15 - .L_14)


	//   ....[0]....
.L_14:
        /*004c*/ 	.word	0x00000030


	//   ....[1]....
        /*0050*/ 	.word	0x000000f0


	//----- nvinfo : EIATTR_CBANK_PARAM_SIZE
	.align		4
.L_15:
        /*0054*/ 	.byte	0x03, 0x19
        /*0056*/ 	.short	0x0018


	//----- nvinfo : EIATTR_PARAM_CBANK
	.align		4
        /*0058*/ 	.byte	0x04, 0x0a
        /*005a*/ 	.short	(.L_17 - .L_16)
	.align		4
.L_16:
        /*005c*/ 	.word	index@(.nv.constant0._Z3addPiS_S_)
        /*0060*/ 	.short	0x0380
        /*0062*/ 	.short	0x0018


	//----- nvinfo : EIATTR_SW_WAR
	.align		4
.L_17:
        /*0064*/ 	.byte	0x04, 0x36
        /*0066*/ 	.short	(.L_19 - .L_18)
.L_18:
        /*0068*/ 	.word	0x00000008
.L_19:


//--------------------- .nv.callgraph             --------------------------
	.section	.nv.callgraph,"",@"SHT_CUDA_CALLGRAPH"
	.align	4
	.sectionentsize	8
	.align		4
        /*0000*/ 	.word	0x00000000
	.align		4
        /*0004*/ 	.word	0xffffffff
	.align		4
        /*0008*/ 	.word	0x00000000
	.align		4
        /*000c*/ 	.word	0xfffffffe
	.align		4
        /*0010*/ 	.word	0x00000000
	.align		4
        /*0014*/ 	.word	0xfffffffd
	.align		4
        /*0018*/ 	.word	0x00000000
	.align		4
        /*001c*/ 	.word	0xfffffffc


//--------------------- .text._Z3addPiS_S_        --------------------------
	.section	.text._Z3addPiS_S_,"ax",@progbits
	.align	128
        .global         _Z3addPiS_S_
        .type           _Z3addPiS_S_,@function
        .size           _Z3addPiS_S_,(.L_x_1 - _Z3addPiS_S_)
        .other          _Z3addPiS_S_,@"STO_CUDA_ENTRY STV_DEFAULT"
_Z3addPiS_S_:
.text._Z3addPiS_S_:
[----:B------:R-:W-:Y:S01]  /*0000*/  LDC R1, c[0x0][0x37c] ;  /* 0x0000df00ff017b82 */ /* 0x000fe20000000800 */
[----:B------:R-:W0:Y:S02]  /*0010*/  S2R R9, SR_CTAID.X ;  /* 0x0000000000097919 */ /* 0x000e240000002500 */
[----:B0-----:R-:W-:-:S13]  /*0020*/  ISETP.GT.U32.AND P0, PT, R9, 0x3b, PT ;  /* 0x0000003b0900780c */ /* 0x001fda0003f04070 */
[----:B------:R-:W-:Y:S05]  /*0030*/  @P0 EXIT ;  /* 0x000000000000094d */ /* 0x000fea0003800000 */
[----:B------:R-:W0:Y:S01]  /*0040*/  LDC.64 R2, c[0x0][0x380] ;  /* 0x0000e000ff027b82 */ /* 0x000e220000000a00 */
[----:B------:R-:W1:Y:S07]  /*0050*/  LDCU.64 UR4, c[0x0][0x358] ;  /* 0x00006b00ff0477ac */ /* 0x000e6e0008000a00 */
[----:B------:R-:W2:Y:S08]  /*0060*/  LDC.64 R4, c[0x0][0x388] ;  /* 0x0000e200ff047b82 */ /* 0x000eb00000000a00 */
[----:B------:R-:W3:Y:S01]  /*0070*/  LDC.64 R6, c[0x0][0x390] ;  /* 0x0000e400ff067b82 */ /* 0x000ee20000000a00 */
[----:B0-----:R-:W-:-:S06]  /*0080*/  IMAD.WIDE.U32 R2, R9, 0x4, R2 ;  /* 0x0000000409027825 */ /* 0x001fcc00078e0002 */
[----:B-1----:R-:W4:Y:S01]  /*0090*/  LDG.E R2, desc[UR4][R2.64] ;  /* 0x0000000402027981 */ /* 0x002f22000c1e1900 */
[----:B--2---:R-:W-:-:S06]  /*00a0*/  IMAD.WIDE.U32 R4, R9, 0x4, R4 ;  /* 0x0000000409047825 */ /* 0x004fcc00078e0004 */
[----:B------:R-:W4:Y:S01]  /*00b0*/  LDG.E R5, desc[UR4][R4.64] ;  /* 0x0000000404057981 */ /* 0x000f22000c1e1900 */
[----:B---3--:R-:W-:Y:S01]  /*00c0*/  IMAD.WIDE.U32 R6, R9, 0x4, R6 ;  /* 0x0000000409067825 */ /* 0x008fe200078e0006 */
[----:B----4-:R-:W-:-:S05]  /*00d0*/  IADD3 R9, PT, PT, R2, R5, RZ ;  /* 0x0000000502097210 */ /* 0x010fca0007ffe0ff */
[----:B------:R-:W-:Y:S01]  /*00e0*/  STG.E desc[UR4][R6.64], R9 ;  /* 0x0000000906007986 */ /* 0x000fe2000c101904 */
[----:B------:R-:W-:Y:S05]  /*00f0*/  EXIT ;  /* 0x000000000000794d */ /* 0x000fea0003800000 */
.L_x_0:
[----:B------:R-:W-:-:S00]  /*0100*/  BRA `(.L_x_0) ;  /* 0xfffffffc00fc7947 */ /* 0x000fc0000383ffff */
[----:B------:R-:W-:-:S00]  /*0110*/  NOP ;  /* 0x0000000000007918 */ /* 0x000fc00000000000 */
        /* <DEDUP_REMOVED lines=14> */
.L_x_1:


//--------------------- .nv.shared.reserved.0     --------------------------
	.section	.nv.shared.reserved.0,"aw",@nobits
	.weak		__nv_reservedSMEM_offset_0_alias
	.size		__nv_reservedSMEM_offset_0_alias, 0, 64
	.other		__nv_reservedSMEM_offset_0_alias,@"STO_CUDA_RESERVED_SHARED STV_DEFAULT"
__nv_reservedSMEM_offset_0_alias:
	.zero		0
	.zero		64


//--------------------- .nv.constant0._Z3addPiS_S_ --------------------------
	.section	.nv.constant0._Z3addPiS_S_,"a",@progbits
	.sectionflags	@""
	.align	4
.nv.constant0._Z3addPiS_S_:
	.zero		920


//--------------------- SYMBOLS --------------------------

	.type		.nv.reservedSmem.offset0,@object
	.size		.nv.reservedSmem.offset0,0x4
